//
// Generated by NVIDIA NVVM Compiler
//
// Compiler Build ID: CL-36424714
// Cuda compilation tools, release 13.0, V13.0.88
// Based on NVVM 20.0.0
//

.version 9.0
.target sm_100
.address_size 64

	// .globl	_Z9FibonacciPi

.visible .entry _Z9FibonacciPi(
	.param .u64 .ptr .align 1 _Z9FibonacciPi_param_0
)
{
	.reg .pred 	%p<2>;
	.reg .b32 	%r<7>;
	.reg .b64 	%rd<9>;

	ld.param.u64 	%rd1, [_Z9FibonacciPi_param_0];
	mov.u32 	%r1, %tid.x;
	setp.lt.u32 	%p1, %r1, 2;
	@%p1 bra 	$L__BB0_2;
	cvta.to.global.u64 	%rd2, %rd1;
	add.s32 	%r2, %r1, -2;
	mul.wide.u32 	%rd3, %r2, 4;
	add.s64 	%rd4, %rd2, %rd3;
	ld.global.u32 	%r3, [%rd4];
	add.s32 	%r4, %r1, -1;
	mul.wide.u32 	%rd5, %r4, 4;
	add.s64 	%rd6, %rd2, %rd5;
	ld.global.u32 	%r5, [%rd6];
	add.s32 	%r6, %r5, %r3;
	mul.wide.u32 	%rd7, %r1, 4;
	add.s64 	%rd8, %rd2, %rd7;
	st.global.u32 	[%rd8], %r6;
$L__BB0_2:
	ret;

}


// ===== COMPILED SASS (sm_100) =====

	.target	sm_100

	.elftype	@"ET_EXEC"


//--------------------- .note.nv.tkinfo           --------------------------
	.section	.note.nv.tkinfo,"",@"SHT_NOTE"
	.sectionflags	@"SHF_NOTE_NV_TKINFO"
	.tkinfo
        /*0018*/ 	.word	0x00000002
        /*0030*/ 	.string	""
        /*0030*/ 	.string	"ptxas"
        /*0030*/ 	.string	"Cuda compilation tools, release 13.0, V13.0.88"
        /*0030*/ 	.string	"Build cuda_13.0.r13.0/compiler.36424714_0"
        /*0030*/ 	.string	"-arch sm_100 -m 64 "



//--------------------- .note.nv.cuinfo           --------------------------
	.section	.note.nv.cuinfo,"",@"SHT_NOTE"
	.sectionflags	@"SHF_NOTE_NV_CUINFO"
        /*0018*/ 	.short	0x0002
        /*001a*/ 	.short	0x0064
        /*001c*/ 	.short	0x0082
	.zero		2


//--------------------- .nv.info                  --------------------------
	.section	.nv.info,"",@"SHT_CUDA_INFO"
	.align	4


	//----- nvinfo : EIATTR_REGCOUNT
	.align		4
        /*0000*/ 	.byte	0x04, 0x2f
        /*0002*/ 	.short	(.L_1 - .L_0)
	.align		4
.L_0:
        /*0004*/ 	.word	index@(_Z9FibonacciPi)
        /*0008*/ 	.word	0x0000000c


	//----- nvinfo : EIATTR_FRAME_SIZE
	.align		4
.L_1:
        /*000c*/ 	.byte	0x04, 0x11
        /*000e*/ 	.short	(.L_3 - .L_2)
	.align		4
.L_2:
        /*0010*/ 	.word	index@(_Z9FibonacciPi)
        /*0014*/ 	.word	0x00000000


	//----- nvinfo : EIATTR_MIN_STACK_SIZE
	.align		4
.L_3:
        /*0018*/ 	.byte	0x04, 0x12
        /*001a*/ 	.short	(.L_5 - .L_4)
	.align		4
.L_4:
        /*001c*/ 	.word	index@(_Z9FibonacciPi)
        /*0020*/ 	.word	0x00000000
.L_5:


//--------------------- .nv.compat                --------------------------
	.section	.nv.compat,"",@"SHT_CUDA_COMPAT_INFO"
	.align	4
        /*0000*/ 	.byte	0x02, 0x09, 0x00, 0x00, 0x02, 0x02, 0x01, 0x00, 0x02, 0x05, 0x05, 0x00, 0x03, 0x07, 0x01, 0x01
        /*0010*/ 	.byte	0x02, 0x03, 0x00, 0x00, 0x02, 0x06, 0x01, 0x00, 0x04, 0x0b, 0x08, 0x00, 0x09, 0x00, 0x00, 0x00
        /*0020*/ 	.byte	0x00, 0x00, 0x00, 0x00


//--------------------- .nv.info._Z9FibonacciPi   --------------------------
	.section	.nv.info._Z9FibonacciPi,"",@"SHT_CUDA_INFO"
	.sectionflags	@""
	.align	4


	//----- nvinfo : EIATTR_CUDA_API_VERSION
	.align		4
        /*0000*/ 	.byte	0x04, 0x37
        /*0002*/ 	.short	(.L_7 - .L_6)
.L_6:
        /*0004*/ 	.word	0x00000082


	//----- nvinfo : EIATTR_KPARAM_INFO
	.align		4
.L_7:
        /*0008*/ 	.byte	0x04, 0x17
        /*000a*/ 	.short	(.L_9 - .L_8)
.L_8:
        /*000c*/ 	.word	0x00000000
        /*0010*/ 	.short	0x0000
        /*0012*/ 	.short	0x0000
        /*0014*/ 	.byte	0x00, 0xf5, 0x21, 0x00


	//----- nvinfo : EIATTR_SPARSE_MMA_MASK
	.align		4
.L_9:
        /*0018*/ 	.byte	0x03, 0x50
        /*001a*/ 	.short	0x0000


	//----- nvinfo : EIATTR_MAXREG_COUNT
	.align		4
        /*001c*/ 	.byte	0x03, 0x1b
        /*001e*/ 	.short	0x00ff


	//----- nvinfo : EIATTR_MERCURY_ISA_VERSION
	.align		4
        /*0020*/ 	.byte	0x03, 0x5f
        /*0022*/ 	.short	0x0101


	//----- nvinfo : EIATTR_VRC_CTA_INIT_COUNT
	.align		4
        /*0024*/ 	.byte	0x02, 0x4a
	.zero		1
	.zero		1


	//----- nvinfo : EIATTR_EXIT_INSTR_OFFSETS
	.align		4
        /*0028*/ 	.byte	0x04, 0x1c
        /*002a*/ 	.short	(.L_11 - .L_10)


	//   ....[0]....
.L_10:
        /*002c*/ 	.word	0x00000030


	//   ....[1]....
        /*0030*/ 	.word	0x000000f0


	//----- nvinfo : EIATTR_CBANK_PARAM_SIZE
	.align		4
.L_11:
        /*0034*/ 	.byte	0x03, 0x19
        /*0036*/ 	.short	0x0008


	//----- nvinfo : EIATTR_PARAM_CBANK
	.align		4
        /*0038*/ 	.byte	0x04, 0x0a
        /*003a*/ 	.short	(.L_13 - .L_12)
	.align		4
.L_12:
        /*003c*/ 	.word	index@(.nv.constant0._Z9FibonacciPi)
        /*0040*/ 	.short	0x0380
        /*0042*/ 	.short	0x0008


	//----- nvinfo : EIATTR_SW_WAR
	.align		4
.L_13:
        /*0044*/ 	.byte	0x04, 0x36
        /*0046*/ 	.short	(.L_15 - .L_14)
.L_14:
        /*0048*/ 	.word	0x00000008
.L_15:


//--------------------- .nv.callgraph             --------------------------
	.section	.nv.callgraph,"",@"SHT_CUDA_CALLGRAPH"
	.align	4
	.sectionentsize	8
	.align		4
        /*0000*/ 	.word	0x00000000
	.align		4
        /*0004*/ 	.word	0xffffffff
	.align		4
        /*0008*/ 	.word	0x00000000
	.align		4
        /*000c*/ 	.word	0xfffffffe
	.align		4
        /*0010*/ 	.word	0x00000000
	.align		4
        /*0014*/ 	.word	0xfffffffd
	.align		4
        /*0018*/ 	.word	0x00000000
	.align		4
        /*001c*/ 	.word	0xfffffffc


//--------------------- .text._Z9FibonacciPi      --------------------------
	.section	.text._Z9FibonacciPi,"ax",@progbits
	.align	128
        .global         _Z9FibonacciPi
        .type           _Z9FibonacciPi,@function
        .size           _Z9FibonacciPi,(.L_x_1 - _Z9FibonacciPi)
        .other          _Z9FibonacciPi,@"STO_CUDA_ENTRY STV_DEFAULT"
_Z9FibonacciPi:
.text._Z9FibonacciPi:
[----:B------:R-:W-:Y:S01]  /*0000*/  LDC R1, c[0x0][0x37c] ;  /* 0x0000df00ff017b82 */ /* 0x000fe20000000800 */
[----:B------:R-:W0:Y:S02]  /*0010*/  S2R R9, SR_TID.X ;  /* 0x0000000000097919 */ /* 0x000e240000002100 */
[----:B0-----:R-:W-:-:S13]  /*0020*/  ISETP.GE.U32.AND P0, PT, R9, 0x2, PT ;  /* 0x000000020900780c */ /* 0x001fda0003f06070 */
[----:B------:R-:W-:Y:S05]  /*0030*/  @!P0 EXIT ;  /* 0x000000000000894d */ /* 0x000fea0003800000 */
[----:B------:R-:W0:Y:S01]  /*0040*/  LDC.64 R6, c[0x0][0x380] ;  /* 0x0000e000ff067b82 */ /* 0x000e220000000a00 */
[----:B------:R-:W1:Y:S01]  /*0050*/  LDCU.64 UR4, c[0x0][0x358] ;  /* 0x00006b00ff0477ac */ /* 0x000e620008000a00 */
[C---:B------:R-:W-:Y:S02]  /*0060*/  IADD3 R3, PT, PT, R9.reuse, -0x2, RZ ;  /* 0xfffffffe09037810 */ /* 0x040fe40007ffe0ff */
[----:B------:R-:W-:-:S03]  /*0070*/  IADD3 R5, PT, PT, R9, -0x1, RZ ;  /* 0xffffffff09057810 */ /* 0x000fc60007ffe0ff */
[----:B0-----:R-:W-:-:S04]  /*0080*/  IMAD.WIDE.U32 R2, R3, 0x4, R6 ;  /* 0x0000000403027825 */ /* 0x001fc800078e0006 */
[--C-:B------:R-:W-:Y:S02]  /*0090*/  IMAD.WIDE.U32 R4, R5, 0x4, R6.reuse ;  /* 0x0000000405047825 */ /* 0x100fe400078e0006 */
[----:B-1----:R-:W2:Y:S04]  /*00a0*/  LDG.E R2, desc[UR4][R2.64] ;  /* 0x0000000402027981 */ /* 0x002ea8000c1e1900 */
[----:B------:R-:W2:Y:S01]  /*00b0*/  LDG.E R5, desc[UR4][R4.64] ;  /* 0x0000000404057981 */ /* 0x000ea2000c1e1900 */
[----:B------:R-:W-:Y:S01]  /*00c0*/  IMAD.WIDE.U32 R6, R9, 0x4, R6 ;  /* 0x0000000409067825 */ /* 0x000fe200078e0006 */
[----:B--2---:R-:W-:-:S05]  /*00d0*/  IADD3 R9, PT, PT, R2, R5, RZ ;  /* 0x0000000502097210 */ /* 0x004fca0007ffe0ff */
[----:B------:R-:W-:Y:S01]  /*00e0*/  STG.E desc[UR4][R6.64], R9 ;  /* 0x0000000906007986 */ /* 0x000fe2000c101904 */
[----:B------:R-:W-:Y:S05]  /*00f0*/  EXIT ;  /* 0x000000000000794d */ /* 0x000fea0003800000 */
.L_x_0:
[----:B------:R-:W-:-:S00]  /*0100*/  BRA `(.L_x_0) ;  /* 0xfffffffc00fc7947 */ /* 0x000fc0000383ffff */
[----:B------:R-:W-:-:S00]  /*0110*/  NOP ;  /* 0x0000000000007918 */ /* 0x000fc00000000000 */
        /* <DEDUP_REMOVED lines=14> */
.L_x_1:


//--------------------- .nv.shared.reserved.0     --------------------------
	.section	.nv.shared.reserved.0,"aw",@nobits
	.weak		__nv_reservedSMEM_offset_0_alias
	.size		__nv_reservedSMEM_offset_0_alias, 0, 64
	.other		__nv_reservedSMEM_offset_0_alias,@"STO_CUDA_RESERVED_SHARED STV_DEFAULT"
__nv_reservedSMEM_offset_0_alias:
	.zero		0
	.zero		64


//--------------------- .nv.constant0._Z9FibonacciPi --------------------------
	.section	.nv.constant0._Z9FibonacciPi,"a",@progbits
	.sectionflags	@""
	.align	4
.nv.constant0._Z9FibonacciPi:
	.zero		904


//--------------------- SYMBOLS --------------------------

	.type		.nv.reservedSmem.offset0,@object
	.size		.nv.reservedSmem.offset0,0x4
